//
// Generated by NVIDIA NVVM Compiler
//
// Compiler Build ID: CL-36424714
// Cuda compilation tools, release 13.0, V13.0.88
// Based on NVVM 20.0.0
//

.version 9.0
.target sm_100
.address_size 64

	// .globl	_Z3dotPiS_S_
// _ZZ3dotPiS_S_E3tmp has been demoted

.visible .entry _Z3dotPiS_S_(
	.param .u64 .ptr .align 1 _Z3dotPiS_S__param_0,
	.param .u64 .ptr .align 1 _Z3dotPiS_S__param_1,
	.param .u64 .ptr .align 1 _Z3dotPiS_S__param_2
)
{
	.reg .pred 	%p<10>;
	.reg .b32 	%r<131>;
	.reg .b64 	%rd<10>;
	// demoted variable
	.shared .align 4 .b8 _ZZ3dotPiS_S_E3tmp[40];
	ld.param.u64 	%rd2, [_Z3dotPiS_S__param_0];
	ld.param.u64 	%rd3, [_Z3dotPiS_S__param_1];
	ld.param.u64 	%rd1, [_Z3dotPiS_S__param_2];
	cvta.to.global.u64 	%rd4, %rd3;
	cvta.to.global.u64 	%rd5, %rd2;
	mov.u32 	%r35, %ctaid.x;
	mov.u32 	%r1, %ntid.x;
	mov.u32 	%r36, %tid.x;
	mad.lo.s32 	%r37, %r35, %r1, %r36;
	mul.wide.s32 	%rd6, %r37, 4;
	add.s64 	%rd7, %rd5, %rd6;
	ld.global.u32 	%r38, [%rd7];
	add.s64 	%rd8, %rd4, %rd6;
	ld.global.u32 	%r39, [%rd8];
	mul.lo.s32 	%r40, %r39, %r38;
	shl.b32 	%r41, %r36, 2;
	mov.u32 	%r42, _ZZ3dotPiS_S_E3tmp;
	add.s32 	%r43, %r42, %r41;
	st.shared.u32 	[%r43], %r40;
	bar.sync 	0;
	setp.ne.s32 	%p1, %r36, 0;
	@%p1 bra 	$L__BB0_14;
	and.b32  	%r2, %r1, 15;
	setp.lt.u32 	%p2, %r1, 16;
	mov.b32 	%r122, 0;
	mov.u32 	%r130, %r122;
	@%p2 bra 	$L__BB0_4;
	and.b32  	%r122, %r1, 2032;
	add.s32 	%r115, %r42, 32;
	and.b32  	%r49, %r1, -16;
	neg.s32 	%r116, %r49;
	mov.b32 	%r130, 0;
$L__BB0_3:
	.pragma "nounroll";
	ld.shared.u32 	%r50, [%r115+-32];
	add.s32 	%r51, %r50, %r130;
	ld.shared.u32 	%r52, [%r115+-28];
	add.s32 	%r53, %r52, %r51;
	ld.shared.u32 	%r54, [%r115+-24];
	add.s32 	%r55, %r54, %r53;
	ld.shared.u32 	%r56, [%r115+-20];
	add.s32 	%r57, %r56, %r55;
	ld.shared.u32 	%r58, [%r115+-16];
	add.s32 	%r59, %r58, %r57;
	ld.shared.u32 	%r60, [%r115+-12];
	add.s32 	%r61, %r60, %r59;
	ld.shared.u32 	%r62, [%r115+-8];
	add.s32 	%r63, %r62, %r61;
	ld.shared.u32 	%r64, [%r115+-4];
	add.s32 	%r65, %r64, %r63;
	ld.shared.u32 	%r66, [%r115];
	add.s32 	%r67, %r66, %r65;
	ld.shared.u32 	%r68, [%r115+4];
	add.s32 	%r69, %r68, %r67;
	ld.shared.u32 	%r70, [%r115+8];
	add.s32 	%r71, %r70, %r69;
	ld.shared.u32 	%r72, [%r115+12];
	add.s32 	%r73, %r72, %r71;
	ld.shared.u32 	%r74, [%r115+16];
	add.s32 	%r75, %r74, %r73;
	ld.shared.u32 	%r76, [%r115+20];
	add.s32 	%r77, %r76, %r75;
	ld.shared.u32 	%r78, [%r115+24];
	add.s32 	%r79, %r78, %r77;
	ld.shared.u32 	%r80, [%r115+28];
	add.s32 	%r130, %r80, %r79;
	add.s32 	%r116, %r116, 16;
	add.s32 	%r115, %r115, 64;
	setp.ne.s32 	%p3, %r116, 0;
	@%p3 bra 	$L__BB0_3;
$L__BB0_4:
	setp.eq.s32 	%p4, %r2, 0;
	@%p4 bra 	$L__BB0_13;
	and.b32  	%r14, %r1, 7;
	setp.lt.u32 	%p5, %r2, 8;
	@%p5 bra 	$L__BB0_7;
	shl.b32 	%r82, %r122, 2;
	add.s32 	%r84, %r42, %r82;
	ld.shared.u32 	%r85, [%r84];
	add.s32 	%r86, %r85, %r130;
	ld.shared.u32 	%r87, [%r84+4];
	add.s32 	%r88, %r87, %r86;
	ld.shared.u32 	%r89, [%r84+8];
	add.s32 	%r90, %r89, %r88;
	ld.shared.u32 	%r91, [%r84+12];
	add.s32 	%r92, %r91, %r90;
	ld.shared.u32 	%r93, [%r84+16];
	add.s32 	%r94, %r93, %r92;
	ld.shared.u32 	%r95, [%r84+20];
	add.s32 	%r96, %r95, %r94;
	ld.shared.u32 	%r97, [%r84+24];
	add.s32 	%r98, %r97, %r96;
	ld.shared.u32 	%r99, [%r84+28];
	add.s32 	%r130, %r99, %r98;
	add.s32 	%r122, %r122, 8;
$L__BB0_7:
	setp.eq.s32 	%p6, %r14, 0;
	@%p6 bra 	$L__BB0_13;
	and.b32  	%r20, %r1, 3;
	setp.lt.u32 	%p7, %r14, 4;
	@%p7 bra 	$L__BB0_10;
	shl.b32 	%r101, %r122, 2;
	add.s32 	%r103, %r42, %r101;
	ld.shared.u32 	%r104, [%r103];
	add.s32 	%r105, %r104, %r130;
	ld.shared.u32 	%r106, [%r103+4];
	add.s32 	%r107, %r106, %r105;
	ld.shared.u32 	%r108, [%r103+8];
	add.s32 	%r109, %r108, %r107;
	ld.shared.u32 	%r110, [%r103+12];
	add.s32 	%r130, %r110, %r109;
	add.s32 	%r122, %r122, 4;
$L__BB0_10:
	setp.eq.s32 	%p8, %r20, 0;
	@%p8 bra 	$L__BB0_13;
	shl.b32 	%r111, %r122, 2;
	add.s32 	%r128, %r42, %r111;
	neg.s32 	%r127, %r20;
$L__BB0_12:
	.pragma "nounroll";
	ld.shared.u32 	%r113, [%r128];
	add.s32 	%r130, %r113, %r130;
	add.s32 	%r128, %r128, 4;
	add.s32 	%r127, %r127, 1;
	setp.ne.s32 	%p9, %r127, 0;
	@%p9 bra 	$L__BB0_12;
$L__BB0_13:
	cvta.to.global.u64 	%rd9, %rd1;
	atom.global.add.u32 	%r114, [%rd9], %r130;
$L__BB0_14:
	ret;

}


// ===== COMPILED SASS (sm_100) =====

	.target	sm_100

	.elftype	@"ET_EXEC"


//--------------------- .note.nv.tkinfo           --------------------------
	.section	.note.nv.tkinfo,"",@"SHT_NOTE"
	.sectionflags	@"SHF_NOTE_NV_TKINFO"
	.tkinfo
        /*0018*/ 	.word	0x00000002
        /*0030*/ 	.string	""
        /*0030*/ 	.string	"ptxas"
        /*0030*/ 	.string	"Cuda compilation tools, release 13.0, V13.0.88"
        /*0030*/ 	.string	"Build cuda_13.0.r13.0/compiler.36424714_0"
        /*0030*/ 	.string	"-arch sm_100 -m 64 "



//--------------------- .note.nv.cuinfo           --------------------------
	.section	.note.nv.cuinfo,"",@"SHT_NOTE"
	.sectionflags	@"SHF_NOTE_NV_CUINFO"
        /*0018*/ 	.short	0x0002
        /*001a*/ 	.short	0x0064
        /*001c*/ 	.short	0x0082
	.zero		2


//--------------------- .nv.info                  --------------------------
	.section	.nv.info,"",@"SHT_CUDA_INFO"
	.align	4


	//----- nvinfo : EIATTR_REGCOUNT
	.align		4
        /*0000*/ 	.byte	0x04, 0x2f
        /*0002*/ 	.short	(.L_1 - .L_0)
	.align		4
.L_0:
        /*0004*/ 	.word	index@(_Z3dotPiS_S_)
        /*0008*/ 	.word	0x0000001a


	//----- nvinfo : EIATTR_FRAME_SIZE
	.align		4
.L_1:
        /*000c*/ 	.byte	0x04, 0x11
        /*000e*/ 	.short	(.L_3 - .L_2)
	.align		4
.L_2:
        /*0010*/ 	.word	index@(_Z3dotPiS_S_)
        /*0014*/ 	.word	0x00000000


	//----- nvinfo : EIATTR_MIN_STACK_SIZE
	.align		4
.L_3:
        /*0018*/ 	.byte	0x04, 0x12
        /*001a*/ 	.short	(.L_5 - .L_4)
	.align		4
.L_4:
        /*001c*/ 	.word	index@(_Z3dotPiS_S_)
        /*0020*/ 	.word	0x00000000
.L_5:


//--------------------- .nv.compat                --------------------------
	.section	.nv.compat,"",@"SHT_CUDA_COMPAT_INFO"
	.align	4
        /*0000*/ 	.byte	0x02, 0x09, 0x00, 0x00, 0x02, 0x02, 0x01, 0x00, 0x02, 0x05, 0x05, 0x00, 0x03, 0x07, 0x01, 0x01
        /*0010*/ 	.byte	0x02, 0x03, 0x00, 0x00, 0x02, 0x06, 0x01, 0x00, 0x04, 0x0b, 0x08, 0x00, 0x09, 0x00, 0x00, 0x00
        /*0020*/ 	.byte	0x00, 0x00, 0x00, 0x00


//--------------------- .nv.info._Z3dotPiS_S_     --------------------------
	.section	.nv.info._Z3dotPiS_S_,"",@"SHT_CUDA_INFO"
	.sectionflags	@""
	.align	4


	//----- nvinfo : EIATTR_CUDA_API_VERSION
	.align		4
        /*0000*/ 	.byte	0x04, 0x37
        /*0002*/ 	.short	(.L_7 - .L_6)
.L_6:
        /*0004*/ 	.word	0x00000082


	//----- nvinfo : EIATTR_KPARAM_INFO
	.align		4
.L_7:
        /*0008*/ 	.byte	0x04, 0x17
        /*000a*/ 	.short	(.L_9 - .L_8)
.L_8:
        /*000c*/ 	.word	0x00000000
        /*0010*/ 	.short	0x0002
        /*0012*/ 	.short	0x0010
        /*0014*/ 	.byte	0x00, 0xf5, 0x21, 0x00


	//----- nvinfo : EIATTR_KPARAM_INFO
	.align		4
.L_9:
        /*0018*/ 	.byte	0x04, 0x17
        /*001a*/ 	.short	(.L_11 - .L_10)
.L_10:
        /*001c*/ 	.word	0x00000000
        /*0020*/ 	.short	0x0001
        /*0022*/ 	.short	0x0008
        /*0024*/ 	.byte	0x00, 0xf5, 0x21, 0x00


	//----- nvinfo : EIATTR_KPARAM_INFO
	.align		4
.L_11:
        /*0028*/ 	.byte	0x04, 0x17
        /*002a*/ 	.short	(.L_13 - .L_12)
.L_12:
        /*002c*/ 	.word	0x00000000
        /*0030*/ 	.short	0x0000
        /*0032*/ 	.short	0x0000
        /*0034*/ 	.byte	0x00, 0xf5, 0x21, 0x00


	//----- nvinfo : EIATTR_SPARSE_MMA_MASK
	.align		4
.L_13:
        /*0038*/ 	.byte	0x03, 0x50
        /*003a*/ 	.short	0x0000


	//----- nvinfo : EIATTR_MAXREG_COUNT
	.align		4
        /*003c*/ 	.byte	0x03, 0x1b
        /*003e*/ 	.short	0x00ff


	//----- nvinfo : EIATTR_NUM_BARRIERS
	.align		4
        /*0040*/ 	.byte	0x02, 0x4c
        /*0042*/ 	.byte	0x01
	.zero		1


	//----- nvinfo : EIATTR_MERCURY_ISA_VERSION
	.align		4
        /*0044*/ 	.byte	0x03, 0x5f
        /*0046*/ 	.short	0x0101


	//----- nvinfo : EIATTR_VRC_CTA_INIT_COUNT
	.align		4
        /*0048*/ 	.byte	0x02, 0x4a
	.zero		1
	.zero		1


	//----- nvinfo : EIATTR_EXIT_INSTR_OFFSETS
	.align		4
        /*004c*/ 	.byte	0x04, 0x1c
        /*004e*/ 	.short	(.L_15 - .L_14)


	//   ....[0]....
.L_14:
        /*0050*/ 	.word	0x00000140


	//   ....[1]....
        /*0054*/ 	.word	0x00000510


	//----- nvinfo : EIATTR_CBANK_PARAM_SIZE
	.align		4
.L_15:
        /*0058*/ 	.byte	0x03, 0x19
        /*005a*/ 	.short	0x0018


	//----- nvinfo : EIATTR_PARAM_CBANK
	.align		4
        /*005c*/ 	.byte	0x04, 0x0a
        /*005e*/ 	.short	(.L_17 - .L_16)
	.align		4
.L_16:
        /*0060*/ 	.word	index@(.nv.constant0._Z3dotPiS_S_)
        /*0064*/ 	.short	0x0380
        /*0066*/ 	.short	0x0018


	//----- nvinfo : EIATTR_SW_WAR
	.align		4
.L_17:
        /*0068*/ 	.byte	0x04, 0x36
        /*006a*/ 	.short	(.L_19 - .L_18)
.L_18:
        /*006c*/ 	.word	0x00000008
.L_19:


//--------------------- .nv.callgraph             --------------------------
	.section	.nv.callgraph,"",@"SHT_CUDA_CALLGRAPH"
	.align	4
	.sectionentsize	8
	.align		4
        /*0000*/ 	.word	0x00000000
	.align		4
        /*0004*/ 	.word	0xffffffff
	.align		4
        /*0008*/ 	.word	0x00000000
	.align		4
        /*000c*/ 	.word	0xfffffffe
	.align		4
        /*0010*/ 	.word	0x00000000
	.align		4
        /*0014*/ 	.word	0xfffffffd
	.align		4
        /*0018*/ 	.word	0x00000000
	.align		4
        /*001c*/ 	.word	0xfffffffc


//--------------------- .text._Z3dotPiS_S_        --------------------------
	.section	.text._Z3dotPiS_S_,"ax",@progbits
	.align	128
        .global         _Z3dotPiS_S_
        .type           _Z3dotPiS_S_,@function
        .size           _Z3dotPiS_S_,(.L_x_6 - _Z3dotPiS_S_)
        .other          _Z3dotPiS_S_,@"STO_CUDA_ENTRY STV_DEFAULT"
_Z3dotPiS_S_:
.text._Z3dotPiS_S_:
[----:B------:R-:W-:Y:S01]  /*0000*/  LDC R1, c[0x0][0x37c] ;  /* 0x0000df00ff017b82 */ /* 0x000fe20000000800 */
[----:B------:R-:W0:Y:S07]  /*0010*/  S2R R9, SR_TID.X ;  /* 0x0000000000097919 */ /* 0x000e2e0000002100 */
[----:B------:R-:W0:Y:S01]  /*0020*/  S2UR UR6, SR_CTAID.X ;  /* 0x00000000000679c3 */ /* 0x000e220000002500 */
[----:B------:R-:W1:Y:S07]  /*0030*/  LDCU.64 UR4, c[0x0][0x358] ;  /* 0x00006b00ff0477ac */ /* 0x000e6e0008000a00 */
[----:B------:R-:W0:Y:S08]  /*0040*/  LDC R0, c[0x0][0x360] ;  /* 0x0000d800ff007b82 */ /* 0x000e300000000800 */
[----:B------:R-:W2:Y:S08]  /*0050*/  LDC.64 R4, c[0x0][0x380] ;  /* 0x0000e000ff047b82 */ /* 0x000eb00000000a00 */
[----:B------:R-:W3:Y:S01]  /*0060*/  LDC.64 R6, c[0x0][0x388] ;  /* 0x0000e200ff067b82 */ /* 0x000ee20000000a00 */
[----:B0-----:R-:W-:-:S04]  /*0070*/  IMAD R3, R0, UR6, R9 ;  /* 0x0000000600037c24 */ /* 0x001fc8000f8e0209 */
[----:B--2---:R-:W-:-:S06]  /*0080*/  IMAD.WIDE R4, R3, 0x4, R4 ;  /* 0x0000000403047825 */ /* 0x004fcc00078e0204 */
[----:B-1----:R-:W2:Y:S01]  /*0090*/  LDG.E R4, desc[UR4][R4.64] ;  /* 0x0000000404047981 */ /* 0x002ea2000c1e1900 */
[----:B---3--:R-:W-:-:S06]  /*00a0*/  IMAD.WIDE R6, R3, 0x4, R6 ;  /* 0x0000000403067825 */ /* 0x008fcc00078e0206 */
[----:B------:R-:W2:Y:S01]  /*00b0*/  LDG.E R7, desc[UR4][R6.64] ;  /* 0x0000000406077981 */ /* 0x000ea2000c1e1900 */
[----:B------:R-:W0:Y:S01]  /*00c0*/  S2R R3, SR_CgaCtaId ;  /* 0x0000000000037919 */ /* 0x000e220000008800 */
[----:B------:R-:W-:Y:S02]  /*00d0*/  MOV R2, 0x400 ;  /* 0x0000040000027802 */ /* 0x000fe40000000f00 */
[----:B------:R-:W-:Y:S02]  /*00e0*/  ISETP.NE.AND P0, PT, R9, RZ, PT ;  /* 0x000000ff0900720c */ /* 0x000fe40003f05270 */
[----:B0-----:R-:W-:-:S05]  /*00f0*/  LEA R2, R3, R2, 0x18 ;  /* 0x0000000203027211 */ /* 0x001fca00078ec0ff */
[----:B------:R-:W-:Y:S02]  /*0100*/  IMAD R8, R9, 0x4, R2 ;  /* 0x0000000409087824 */ /* 0x000fe400078e0202 */
[----:B--2---:R-:W-:-:S05]  /*0110*/  IMAD R3, R4, R7, RZ ;  /* 0x0000000704037224 */ /* 0x004fca00078e02ff */
[----:B------:R0:W-:Y:S01]  /*0120*/  STS [R8], R3 ;  /* 0x0000000308007388 */ /* 0x0001e20000000800 */
[----:B------:R-:W-:Y:S06]  /*0130*/  BAR.SYNC.DEFER_BLOCKING 0x0 ;  /* 0x0000000000007b1d */ /* 0x000fec0000010000 */
[----:B------:R-:W-:Y:S05]  /*0140*/  @P0 EXIT ;  /* 0x000000000000094d */ /* 0x000fea0003800000 */
[C---:B------:R-:W-:Y:S01]  /*0150*/  ISETP.GE.U32.AND P1, PT, R0.reuse, 0x10, PT ;  /* 0x000000100000780c */ /* 0x040fe20003f26070 */
[----:B0-----:R-:W-:Y:S01]  /*0160*/  IMAD.MOV.U32 R3, RZ, RZ, RZ ;  /* 0x000000ffff037224 */ /* 0x001fe200078e00ff */
[----:B------:R-:W-:Y:S01]  /*0170*/  LOP3.LUT R23, R0, 0xf, RZ, 0xc0, !PT ;  /* 0x0000000f00177812 */ /* 0x000fe200078ec0ff */
[----:B------:R-:W-:-:S03]  /*0180*/  IMAD.MOV.U32 R20, RZ, RZ, RZ ;  /* 0x000000ffff147224 */ /* 0x000fc600078e00ff */
[----:B------:R-:W-:-:S07]  /*0190*/  ISETP.NE.AND P0, PT, R23, RZ, PT ;  /* 0x000000ff1700720c */ /* 0x000fce0003f05270 */
[----:B------:R-:W-:Y:S06]  /*01a0*/  @!P1 BRA `(.L_x_0) ;  /* 0x0000000000549947 */ /* 0x000fec0003800000 */
[----:B------:R-:W-:Y:S01]  /*01b0*/  LOP3.LUT R22, R0, 0xfffffff0, RZ, 0xc0, !PT ;  /* 0xfffffff000167812 */ /* 0x000fe200078ec0ff */
[----:B------:R-:W-:Y:S01]  /*01c0*/  VIADD R21, R2, 0x20 ;  /* 0x0000002002157836 */ /* 0x000fe20000000000 */
[----:B------:R-:W-:Y:S01]  /*01d0*/  LOP3.LUT R3, R0, 0x7f0, RZ, 0xc0, !PT ;  /* 0x000007f000037812 */ /* 0x000fe200078ec0ff */
[----:B------:R-:W-:Y:S02]  /*01e0*/  IMAD.MOV.U32 R20, RZ, RZ, RZ ;  /* 0x000000ffff147224 */ /* 0x000fe400078e00ff */
[----:B------:R-:W-:-:S07]  /*01f0*/  IMAD.MOV R22, RZ, RZ, -R22 ;  /* 0x000000ffff167224 */ /* 0x000fce00078e0a16 */
.L_x_1:
[----:B------:R-:W0:Y:S01]  /*0200*/  LDS.128 R4, [R21+-0x20] ;  /* 0xffffe00015047984 */ /* 0x000e220000000c00 */
[----:B------:R-:W-:-:S03]  /*0210*/  VIADD R22, R22, 0x10 ;  /* 0x0000001016167836 */ /* 0x000fc60000000000 */
[----:B------:R-:W1:Y:S02]  /*0220*/  LDS.128 R8, [R21+-0x10] ;  /* 0xfffff00015087984 */ /* 0x000e640000000c00 */
[----:B------:R-:W-:Y:S02]  /*0230*/  ISETP.NE.AND P1, PT, R22, RZ, PT ;  /* 0x000000ff1600720c */ /* 0x000fe40003f25270 */
[----:B------:R-:W2:Y:S04]  /*0240*/  LDS.128 R12, [R21] ;  /* 0x00000000150c7984 */ /* 0x000ea80000000c00 */
[----:B------:R3:W4:Y:S02]  /*0250*/  LDS.128 R16, [R21+0x10] ;  /* 0x0000100015107984 */ /* 0x0007240000000c00 */
[----:B---3--:R-:W-:Y:S01]  /*0260*/  VIADD R21, R21, 0x40 ;  /* 0x0000004015157836 */ /* 0x008fe20000000000 */
[----:B0-----:R-:W-:-:S04]  /*0270*/  IADD3 R4, PT, PT, R5, R4, R20 ;  /* 0x0000000405047210 */ /* 0x001fc80007ffe014 */
[----:B------:R-:W-:-:S04]  /*0280*/  IADD3 R4, PT, PT, R7, R6, R4 ;  /* 0x0000000607047210 */ /* 0x000fc80007ffe004 */
[----:B-1----:R-:W-:-:S04]  /*0290*/  IADD3 R4, PT, PT, R9, R8, R4 ;  /* 0x0000000809047210 */ /* 0x002fc80007ffe004 */
[----:B------:R-:W-:-:S04]  /*02a0*/  IADD3 R4, PT, PT, R11, R10, R4 ;  /* 0x0000000a0b047210 */ /* 0x000fc80007ffe004 */
[----:B--2---:R-:W-:-:S04]  /*02b0*/  IADD3 R4, PT, PT, R13, R12, R4 ;  /* 0x0000000c0d047210 */ /* 0x004fc80007ffe004 */
[----:B------:R-:W-:-:S04]  /*02c0*/  IADD3 R4, PT, PT, R15, R14, R4 ;  /* 0x0000000e0f047210 */ /* 0x000fc80007ffe004 */
[----:B----4-:R-:W-:-:S04]  /*02d0*/  IADD3 R4, PT, PT, R17, R16, R4 ;  /* 0x0000001011047210 */ /* 0x010fc80007ffe004 */
[----:B------:R-:W-:Y:S01]  /*02e0*/  IADD3 R20, PT, PT, R19, R18, R4 ;  /* 0x0000001213147210 */ /* 0x000fe20007ffe004 */
[----:B------:R-:W-:Y:S06]  /*02f0*/  @P1 BRA `(.L_x_1) ;  /* 0xfffffffc00c01947 */ /* 0x000fec000383ffff */
.L_x_0:
[----:B------:R-:W-:Y:S05]  /*0300*/  @!P0 BRA `(.L_x_2) ;  /* 0x0000000000788947 */ /* 0x000fea0003800000 */
[----:B------:R-:W-:Y:S02]  /*0310*/  ISETP.GE.U32.AND P0, PT, R23, 0x8, PT ;  /* 0x000000081700780c */ /* 0x000fe40003f06070 */
[----:B------:R-:W-:-:S04]  /*0320*/  LOP3.LUT R13, R0, 0x7, RZ, 0xc0, !PT ;  /* 0x00000007000d7812 */ /* 0x000fc800078ec0ff */
[----:B------:R-:W-:-:S07]  /*0330*/  ISETP.NE.AND P1, PT, R13, RZ, PT ;  /* 0x000000ff0d00720c */ /* 0x000fce0003f25270 */
[----:B------:R-:W-:Y:S06]  /*0340*/  @!P0 BRA `(.L_x_3) ;  /* 0x0000000000208947 */ /* 0x000fec0003800000 */
[C---:B------:R-:W-:Y:S02]  /*0350*/  IMAD R12, R3.reuse, 0x4, R2 ;  /* 0x00000004030c7824 */ /* 0x040fe400078e0202 */
[----:B------:R-:W-:-:S03]  /*0360*/  VIADD R3, R3, 0x8 ;  /* 0x0000000803037836 */ /* 0x000fc60000000000 */
[----:B------:R-:W0:Y:S04]  /*0370*/  LDS.128 R4, [R12] ;  /* 0x000000000c047984 */ /* 0x000e280000000c00 */
[----:B------:R-:W1:Y:S01]  /*0380*/  LDS.128 R8, [R12+0x10] ;  /* 0x000010000c087984 */ /* 0x000e620000000c00 */
[----:B0-----:R-:W-:-:S04]  /*0390*/  IADD3 R4, PT, PT, R5, R4, R20 ;  /* 0x0000000405047210 */ /* 0x001fc80007ffe014 */
[----:B------:R-:W-:-:S04]  /*03a0*/  IADD3 R4, PT, PT, R7, R6, R4 ;  /* 0x0000000607047210 */ /* 0x000fc80007ffe004 */
[----:B-1----:R-:W-:-:S04]  /*03b0*/  IADD3 R4, PT, PT, R9, R8, R4 ;  /* 0x0000000809047210 */ /* 0x002fc80007ffe004 */
[----:B------:R-:W-:-:S07]  /*03c0*/  IADD3 R20, PT, PT, R11, R10, R4 ;  /* 0x0000000a0b147210 */ /* 0x000fce0007ffe004 */
.L_x_3:
[----:B------:R-:W-:Y:S05]  /*03d0*/  @!P1 BRA `(.L_x_2) ;  /* 0x0000000000449947 */ /* 0x000fea0003800000 */
[----:B------:R-:W-:Y:S02]  /*03e0*/  ISETP.GE.U32.AND P0, PT, R13, 0x4, PT ;  /* 0x000000040d00780c */ /* 0x000fe40003f06070 */
[----:B------:R-:W-:-:S04]  /*03f0*/  LOP3.LUT R0, R0, 0x3, RZ, 0xc0, !PT ;  /* 0x0000000300007812 */ /* 0x000fc800078ec0ff */
[----:B------:R-:W-:-:S07]  /*0400*/  ISETP.NE.AND P1, PT, R0, RZ, PT ;  /* 0x000000ff0000720c */ /* 0x000fce0003f25270 */
[C---:B------:R-:W-:Y:S02]  /*0410*/  @P0 IMAD R4, R3.reuse, 0x4, R2 ;  /* 0x0000000403040824 */ /* 0x040fe400078e0202 */
[----:B------:R-:W-:-:S04]  /*0420*/  @P0 VIADD R3, R3, 0x4 ;  /* 0x0000000403030836 */ /* 0x000fc80000000000 */
[----:B------:R-:W0:Y:S02]  /*0430*/  @P0 LDS.128 R4, [R4] ;  /* 0x0000000004040984 */ /* 0x000e240000000c00 */
[----:B0-----:R-:W-:-:S04]  /*0440*/  @P0 IADD3 R5, PT, PT, R5, R4, R20 ;  /* 0x0000000405050210 */ /* 0x001fc80007ffe014 */
[----:B------:R-:W-:Y:S01]  /*0450*/  @P0 IADD3 R20, PT, PT, R7, R6, R5 ;  /* 0x0000000607140210 */ /* 0x000fe20007ffe005 */
[----:B------:R-:W-:Y:S06]  /*0460*/  @!P1 BRA `(.L_x_2) ;  /* 0x0000000000209947 */ /* 0x000fec0003800000 */
[----:B------:R-:W-:Y:S02]  /*0470*/  IMAD R2, R3, 0x4, R2 ;  /* 0x0000000403027824 */ /* 0x000fe400078e0202 */
[----:B------:R-:W-:-:S07]  /*0480*/  IMAD.MOV R0, RZ, RZ, -R0 ;  /* 0x000000ffff007224 */ /* 0x000fce00078e0a00 */
.L_x_4:
[----:B------:R0:W1:Y:S01]  /*0490*/  LDS R3, [R2] ;  /* 0x0000000002037984 */ /* 0x0000620000000800 */
[----:B------:R-:W-:-:S05]  /*04a0*/  VIADD R0, R0, 0x1 ;  /* 0x0000000100007836 */ /* 0x000fca0000000000 */
[----:B------:R-:W-:Y:S01]  /*04b0*/  ISETP.NE.AND P0, PT, R0, RZ, PT ;  /* 0x000000ff0000720c */ /* 0x000fe20003f05270 */
[----:B0-----:R-:W-:Y:S02]  /*04c0*/  VIADD R2, R2, 0x4 ;  /* 0x0000000402027836 */ /* 0x001fe40000000000 */
[----:B-1----:R-:W-:-:S10]  /*04d0*/  IMAD.IADD R20, R3, 0x1, R20 ;  /* 0x0000000103147824 */ /* 0x002fd400078e0214 */
[----:B------:R-:W-:Y:S05]  /*04e0*/  @P0 BRA `(.L_x_4) ;  /* 0xfffffffc00e80947 */ /* 0x000fea000383ffff */
.L_x_2:
[----:B------:R-:W0:Y:S02]  /*04f0*/  LDC.64 R2, c[0x0][0x390] ;  /* 0x0000e400ff027b82 */ /* 0x000e240000000a00 */
[----:B0-----:R-:W-:Y:S01]  /*0500*/  REDG.E.ADD.STRONG.GPU desc[UR4][R2.64], R20 ;  /* 0x000000140200798e */ /* 0x001fe2000c12e104 */
[----:B------:R-:W-:Y:S05]  /*0510*/  EXIT ;  /* 0x000000000000794d */ /* 0x000fea0003800000 */
.L_x_5:
[----:B------:R-:W-:-:S00]  /*0520*/  BRA `(.L_x_5) ;  /* 0xfffffffc00fc7947 */ /* 0x000fc0000383ffff */
[----:B------:R-:W-:-:S00]  /*0530*/  NOP ;  /* 0x0000000000007918 */ /* 0x000fc00000000000 */
        /* <DEDUP_REMOVED lines=12> */
.L_x_6:


//--------------------- .nv.shared._Z3dotPiS_S_   --------------------------
	.section	.nv.shared._Z3dotPiS_S_,"aw",@nobits
	.sectionflags	@""
	.align	4
.nv.shared._Z3dotPiS_S_:
	.zero		1064


//--------------------- .nv.shared.reserved.0     --------------------------
	.section	.nv.shared.reserved.0,"aw",@nobits
	.weak		__nv_reservedSMEM_offset_0_alias
	.size		__nv_reservedSMEM_offset_0_alias, 0, 64
	.other		__nv_reservedSMEM_offset_0_alias,@"STO_CUDA_RESERVED_SHARED STV_DEFAULT"
__nv_reservedSMEM_offset_0_alias:
	.zero		0
	.zero		64


//--------------------- .nv.constant0._Z3dotPiS_S_ --------------------------
	.section	.nv.constant0._Z3dotPiS_S_,"a",@progbits
	.sectionflags	@""
	.align	4
.nv.constant0._Z3dotPiS_S_:
	.zero		920


//--------------------- SYMBOLS --------------------------

	.type		.nv.reservedSmem.offset0,@object
	.size		.nv.reservedSmem.offset0,0x4
	.type		.nv.reservedSmem.cap,@object
	.size		.nv.reservedSmem.cap,0x4
